	.headerflags	@"EF_CUDA_TEXMODE_UNIFIED EF_CUDA_64BIT_ADDRESS EF_CUDA_ACCELERATORS EF_CUDA_SM90 EF_CUDA_VIRTUAL_SM(EF_CUDA_SM90)"
	.elftype	@"ET_EXEC"


//--------------------- .nv.info                  --------------------------
	.section	.nv.info,"",@"SHT_CUDA_INFO"
	.align	4


	//----- nvinfo : EIATTR_REGCOUNT
	.align		4
        /*0000*/ 	.byte	0x04, 0x2f
        /*0002*/ 	.short	(.L_1 - .L_0)
	.align		4
.L_0:
        /*0004*/ 	.word	index@(triton_poi_fused_cat_49)
        /*0008*/ 	.word	0x00000020


	//----- nvinfo : EIATTR_MIN_STACK_SIZE
	.align		4
.L_1:
        /*000c*/ 	.byte	0x04, 0x12
        /*000e*/ 	.short	(.L_3 - .L_2)
	.align		4
.L_2:
        /*0010*/ 	.word	index@(triton_poi_fused_cat_49)
        /*0014*/ 	.word	0x00000000


	//----- nvinfo : EIATTR_FRAME_SIZE
	.align		4
.L_3:
        /*0018*/ 	.byte	0x04, 0x11
        /*001a*/ 	.short	(.L_5 - .L_4)
	.align		4
.L_4:
        /*001c*/ 	.word	index@(triton_poi_fused_cat_49)
        /*0020*/ 	.word	0x00000000


	//----- nvinfo : EIATTR_MIN_STACK_SIZE
	.align		4
.L_5:
        /*0024*/ 	.byte	0x04, 0x12
        /*0026*/ 	.short	(.L_7 - .L_6)
	.align		4
.L_6:
        /*0028*/ 	.word	index@(triton_poi_fused_cat_49)
        /*002c*/ 	.word	0x00000000
.L_7:


//--------------------- .nv.info.triton_poi_fused_cat_49 --------------------------
	.section	.nv.info.triton_poi_fused_cat_49,"",@"SHT_CUDA_INFO"
	.sectionflags	@""
	.align	4


	//----- nvinfo : EIATTR_CUDA_API_VERSION
	.align		4
        /*0000*/ 	.byte	0x04, 0x37
        /*0002*/ 	.short	(.L_9 - .L_8)
.L_8:
        /*0004*/ 	.word	0x0000007c


	//----- nvinfo : EIATTR_KPARAM_INFO
	.align		4
.L_9:
        /*0008*/ 	.byte	0x04, 0x17
        /*000a*/ 	.short	(.L_11 - .L_10)
.L_10:
        /*000c*/ 	.word	0x00000000
        /*0010*/ 	.short	0x0009
        /*0012*/ 	.short	0x0048
        /*0014*/ 	.byte	0x00, 0xf0, 0x11, 0x00


	//----- nvinfo : EIATTR_KPARAM_INFO
	.align		4
.L_11:
        /*0018*/ 	.byte	0x04, 0x17
        /*001a*/ 	.short	(.L_13 - .L_12)
.L_12:
        /*001c*/ 	.word	0x00000000
        /*0020*/ 	.short	0x0008
        /*0022*/ 	.short	0x0040
        /*0024*/ 	.byte	0x00, 0xf4, 0x21, 0x00


	//----- nvinfo : EIATTR_KPARAM_INFO
	.align		4
.L_13:
        /*0028*/ 	.byte	0x04, 0x17
        /*002a*/ 	.short	(.L_15 - .L_14)
.L_14:
        /*002c*/ 	.word	0x00000000
        /*0030*/ 	.short	0x0007
        /*0032*/ 	.short	0x0038
        /*0034*/ 	.byte	0x00, 0xf4, 0x21, 0x00


	//----- nvinfo : EIATTR_KPARAM_INFO
	.align		4
.L_15:
        /*0038*/ 	.byte	0x04, 0x17
        /*003a*/ 	.short	(.L_17 - .L_16)
.L_16:
        /*003c*/ 	.word	0x00000000
        /*0040*/ 	.short	0x0006
        /*0042*/ 	.short	0x0030
        /*0044*/ 	.byte	0x00, 0xf4, 0x21, 0x00


	//----- nvinfo : EIATTR_KPARAM_INFO
	.align		4
.L_17:
        /*0048*/ 	.byte	0x04, 0x17
        /*004a*/ 	.short	(.L_19 - .L_18)
.L_18:
        /*004c*/ 	.word	0x00000000
        /*0050*/ 	.short	0x0005
        /*0052*/ 	.short	0x0028
        /*0054*/ 	.byte	0x00, 0xf4, 0x21, 0x00


	//----- nvinfo : EIATTR_KPARAM_INFO
	.align		4
.L_19:
        /*0058*/ 	.byte	0x04, 0x17
        /*005a*/ 	.short	(.L_21 - .L_20)
.L_20:
        /*005c*/ 	.word	0x00000000
        /*0060*/ 	.short	0x0004
        /*0062*/ 	.short	0x0020
        /*0064*/ 	.byte	0x00, 0xf4, 0x21, 0x00


	//----- nvinfo : EIATTR_KPARAM_INFO
	.align		4
.L_21:
        /*0068*/ 	.byte	0x04, 0x17
        /*006a*/ 	.short	(.L_23 - .L_22)
.L_22:
        /*006c*/ 	.word	0x00000000
        /*0070*/ 	.short	0x0003
        /*0072*/ 	.short	0x0018
        /*0074*/ 	.byte	0x00, 0xf4, 0x21, 0x00


	//----- nvinfo : EIATTR_KPARAM_INFO
	.align		4
.L_23:
        /*0078*/ 	.byte	0x04, 0x17
        /*007a*/ 	.short	(.L_25 - .L_24)
.L_24:
        /*007c*/ 	.word	0x00000000
        /*0080*/ 	.short	0x0002
        /*0082*/ 	.short	0x0010
        /*0084*/ 	.byte	0x00, 0xf4, 0x21, 0x00


	//----- nvinfo : EIATTR_KPARAM_INFO
	.align		4
.L_25:
        /*0088*/ 	.byte	0x04, 0x17
        /*008a*/ 	.short	(.L_27 - .L_26)
.L_26:
        /*008c*/ 	.word	0x00000000
        /*0090*/ 	.short	0x0001
        /*0092*/ 	.short	0x0008
        /*0094*/ 	.byte	0x00, 0xf4, 0x21, 0x00


	//----- nvinfo : EIATTR_KPARAM_INFO
	.align		4
.L_27:
        /*0098*/ 	.byte	0x04, 0x17
        /*009a*/ 	.short	(.L_29 - .L_28)
.L_28:
        /*009c*/ 	.word	0x00000000
        /*00a0*/ 	.short	0x0000
        /*00a2*/ 	.short	0x0000
        /*00a4*/ 	.byte	0x00, 0xf4, 0x21, 0x00


	//----- nvinfo : EIATTR_SPARSE_MMA_MASK
	.align		4
.L_29:
        /*00a8*/ 	.byte	0x03, 0x50
        /*00aa*/ 	.short	0x0000


	//----- nvinfo : EIATTR_MAXREG_COUNT
	.align		4
        /*00ac*/ 	.byte	0x03, 0x1b
        /*00ae*/ 	.short	0x00ff


	//----- nvinfo : EIATTR_EXIT_INSTR_OFFSETS
	.align		4
        /*00b0*/ 	.byte	0x04, 0x1c
        /*00b2*/ 	.short	(.L_31 - .L_30)


	//   ....[0]....
.L_30:
        /*00b4*/ 	.word	0x000006c0


	//----- nvinfo : EIATTR_REQNTID
	.align		4
.L_31:
        /*00b8*/ 	.byte	0x04, 0x10
        /*00ba*/ 	.short	(.L_33 - .L_32)
.L_32:
        /*00bc*/ 	.word	0x00000080
        /*00c0*/ 	.word	0x00000001
        /*00c4*/ 	.word	0x00000001


	//----- nvinfo : EIATTR_CBANK_PARAM_SIZE
	.align		4
.L_33:
        /*00c8*/ 	.byte	0x03, 0x19
        /*00ca*/ 	.short	0x004c


	//----- nvinfo : EIATTR_PARAM_CBANK
	.align		4
        /*00cc*/ 	.byte	0x04, 0x0a
        /*00ce*/ 	.short	(.L_35 - .L_34)
	.align		4
.L_34:
        /*00d0*/ 	.word	index@(.nv.constant0.triton_poi_fused_cat_49)
        /*00d4*/ 	.short	0x0210
        /*00d6*/ 	.short	0x004c


	//----- nvinfo : EIATTR_SW_WAR
	.align		4
.L_35:
        /*00d8*/ 	.byte	0x04, 0x36
        /*00da*/ 	.short	(.L_37 - .L_36)
.L_36:
        /*00dc*/ 	.word	0x00000008
.L_37:


//--------------------- .nv.callgraph             --------------------------
	.section	.nv.callgraph,"",@"SHT_CUDA_CALLGRAPH"
	.align	4
	.sectionentsize	8
	.align		4
        /*0000*/ 	.word	0x00000000
	.align		4
        /*0004*/ 	.word	0xffffffff
	.align		4
        /*0008*/ 	.word	0x00000000
	.align		4
        /*000c*/ 	.word	0xfffffffe
	.align		4
        /*0010*/ 	.word	0x00000000
	.align		4
        /*0014*/ 	.word	0xfffffffd
	.align		4
        /*0018*/ 	.word	0x00000000
	.align		4
        /*001c*/ 	.word	0xfffffffc


//--------------------- .text.triton_poi_fused_cat_49 --------------------------
	.section	.text.triton_poi_fused_cat_49,"ax",@progbits
	.align	128
        .global         triton_poi_fused_cat_49
        .type           triton_poi_fused_cat_49,@function
        .size           triton_poi_fused_cat_49,(.L_x_1 - triton_poi_fused_cat_49)
        .other          triton_poi_fused_cat_49,@"STO_CUDA_ENTRY STV_DEFAULT"
triton_poi_fused_cat_49:
.text.triton_poi_fused_cat_49:
[----:B------:R-:W-:Y:S01]  /*0000*/  LDC R1, c[0x0][0x28] ;  /* 0x00000a00ff017b82 */ /* 0x000fe20000000800 */
[----:B------:R-:W1:Y:S07]  /*0010*/  S2R R0, SR_TID.X ;  /* 0x0000000000007919 */ /* 0x000e6e0000002100 */
[----:B------:R-:W2:Y:S01]  /*0020*/  LDC.64 R4, c[0x0][0x210] ;  /* 0x00008400ff047b82 */ /* 0x000ea20000000a00 */
[----:B------:R-:W-:Y:S01]  /*0030*/  ULDC.64 UR4, c[0x0][0x220] ;  /* 0x0000880000047ab9 */ /* 0x000fe20000000a00 */
[----:B------:R-:W-:Y:S01]  /*0040*/  ULDC.64 UR6, c[0x0][0x240] ;  /* 0x0000900000067ab9 */ /* 0x000fe20000000a00 */
[----:B------:R-:W3:Y:S01]  /*0050*/  S2R R3, SR_CTAID.X ;  /* 0x0000000000037919 */ /* 0x000ee20000002500 */
[----:B------:R-:W-:-:S02]  /*0060*/  CS2R R14, SRZ ;  /* 0x00000000000e7805 */ /* 0x000fc4000001ff00 */
[----:B------:R-:W-:Y:S02]  /*0070*/  CS2R R16, SRZ ;  /* 0x0000000000107805 */ /* 0x000fe4000001ff00 */
[----:B------:R-:W4:Y:S08]  /*0080*/  LDC.64 R22, c[0x0][0x238] ;  /* 0x00008e00ff167b82 */ /* 0x000f300000000a00 */
[----:B------:R-:W5:Y:S01]  /*0090*/  LDC.64 R20, c[0x0][0x218] ;  /* 0x00008600ff147b82 */ /* 0x000f620000000a00 */
[----:B-1----:R-:W-:-:S05]  /*00a0*/  IMAD.SHL.U32 R0, R0, 0x2, RZ ;  /* 0x0000000200007824 */ /* 0x002fca00078e00ff */
[----:B------:R-:W-:-:S05]  /*00b0*/  LOP3.LUT R0, R0, 0xfe, RZ, 0xc0, !PT ;  /* 0x000000fe00007812 */ /* 0x000fca00078ec0ff */
[----:B---3--:R-:W-:-:S05]  /*00c0*/  IMAD R0, R3, 0x100, R0 ;  /* 0x0000010003007824 */ /* 0x008fca00078e0200 */
[----:B------:R-:W-:-:S04]  /*00d0*/  SHF.R.S32.HI R3, RZ, 0x1f, R0 ;  /* 0x0000001fff037819 */ /* 0x000fc80000011400 */
[----:B------:R-:W-:-:S04]  /*00e0*/  LEA.HI R3, R3, R0, RZ, 0x9 ;  /* 0x0000000003037211 */ /* 0x000fc800078f48ff */
[----:B------:R-:W-:Y:S02]  /*00f0*/  LOP3.LUT R19, R3, 0xfffffe00, RZ, 0xc0, !PT ;  /* 0xfffffe0003137812 */ /* 0x000fe400078ec0ff */
[----:B------:R-:W-:-:S03]  /*0100*/  SHF.R.S32.HI R6, RZ, 0x9, R3 ;  /* 0x00000009ff067819 */ /* 0x000fc60000011403 */
[----:B------:R-:W-:Y:S02]  /*0110*/  IMAD.IADD R19, R0, 0x1, -R19 ;  /* 0x0000000100137824 */ /* 0x000fe400078e0a13 */
[C---:B------:R-:W-:Y:S02]  /*0120*/  IMAD R2, R6.reuse, 0xe0, RZ ;  /* 0x000000e006027824 */ /* 0x040fe400078e02ff */
[----:B------:R-:W-:Y:S01]  /*0130*/  IMAD.SHL.U32 R8, R6, 0x40, RZ ;  /* 0x0000004006087824 */ /* 0x000fe200078e00ff */
[----:B------:R-:W-:Y:S01]  /*0140*/  SHF.R.S32.HI R3, RZ, 0x1f, R19 ;  /* 0x0000001fff037819 */ /* 0x000fe20000011413 */
[C---:B------:R-:W-:Y:S01]  /*0150*/  VIADD R9, R19.reuse, 0xffffff60 ;  /* 0xffffff6013097836 */ /* 0x040fe20000000000 */
[----:B------:R-:W-:Y:S01]  /*0160*/  IADD3 R7, P0, R19, R2, RZ ;  /* 0x0000000213077210 */ /* 0x000fe20007f1e0ff */
[----:B----4-:R-:W-:Y:S01]  /*0170*/  IMAD.WIDE R22, R19, 0x4, R22 ;  /* 0x0000000413167825 */ /* 0x010fe200078e0216 */
[----:B------:R-:W-:Y:S02]  /*0180*/  IADD3 R12, P1, R19, R8, RZ ;  /* 0x00000008130c7210 */ /* 0x000fe40007f3e0ff */
[----:B------:R-:W-:-:S02]  /*0190*/  ISETP.GE.U32.AND P2, PT, R9, 0xe0, PT ;  /* 0x000000e00900780c */ /* 0x000fc40003f46070 */
[----:B------:R-:W-:Y:S02]  /*01a0*/  CS2R R24, SRZ ;  /* 0x0000000000187805 */ /* 0x000fe4000001ff00 */
[-C--:B------:R-:W-:Y:S01]  /*01b0*/  LEA.HI.X.SX32 R10, R2, R3.reuse, 0x1, P0 ;  /* 0x00000003020a7211 */ /* 0x080fe200000f0eff */
[C---:B-----5:R-:W-:Y:S01]  /*01c0*/  IMAD.WIDE R28, R19.reuse, 0x4, R20 ;  /* 0x00000004131c7825 */ /* 0x060fe200078e0214 */
[----:B------:R-:W-:Y:S02]  /*01d0*/  LEA.HI.X.SX32 R9, R8, R3, 0x1, P1 ;  /* 0x0000000308097211 */ /* 0x000fe400008f0eff */
[----:B------:R-:W-:Y:S01]  /*01e0*/  LOP3.LUT R3, R19, 0xffffffc0, RZ, 0xc0, !PT ;  /* 0xffffffc013037812 */ /* 0x000fe200078ec0ff */
[----:B------:R-:W-:Y:S01]  /*01f0*/  IMAD.SHL.U32 R8, R12, 0x4, RZ ;  /* 0x000000040c087824 */ /* 0x000fe200078e00ff */
[----:B------:R-:W-:Y:S02]  /*0200*/  LEA R2, P0, R7, UR4, 0x2 ;  /* 0x0000000407027c11 */ /* 0x000fe4000f8010ff */
[----:B------:R-:W-:-:S02]  /*0210*/  ISETP.NE.AND P1, PT, R3, 0x180, PT ;  /* 0x000001800300780c */ /* 0x000fc40003f25270 */
[----:B------:R-:W-:Y:S01]  /*0220*/  LEA.HI.X R3, R7, UR5, R10, 0x2, P0 ;  /* 0x0000000507037c11 */ /* 0x000fe200080f140a */
[----:B------:R-:W-:Y:S01]  /*0230*/  ULDC.64 UR4, c[0x0][0x230] ;  /* 0x00008c0000047ab9 */ /* 0x000fe20000000a00 */
[----:B------:R-:W-:Y:S01]  /*0240*/  IMAD R7, R6, 0xa0, R19 ;  /* 0x000000a006077824 */ /* 0x000fe200078e0213 */
[----:B------:R-:W-:Y:S01]  /*0250*/  SHF.L.U64.HI R12, R12, 0x2, R9 ;  /* 0x000000020c0c7819 */ /* 0x000fe20000010209 */
[----:B------:R-:W1:Y:S01]  /*0260*/  LDC.64 R10, c[0x0][0x228] ;  /* 0x00008a00ff0a7b82 */ /* 0x000e620000000a00 */
[----:B------:R-:W-:Y:S01]  /*0270*/  IADD3 R26, P0, R8, UR4, RZ ;  /* 0x00000004081a7c10 */ /* 0x000fe2000ff1e0ff */
[----:B--2---:R-:W-:Y:S01]  /*0280*/  IMAD.WIDE R4, R7, 0x4, R4 ;  /* 0x0000000407047825 */ /* 0x004fe200078e0204 */
[----:B------:R-:W-:Y:S02]  /*0290*/  IADD3 R6, P3, R8, UR6, RZ ;  /* 0x0000000608067c10 */ /* 0x000fe4000ff7e0ff */
[----:B------:R-:W-:Y:S01]  /*02a0*/  IADD3.X R27, R12, UR5, RZ, P0, !PT ;  /* 0x000000050c1b7c10 */ /* 0x000fe200087fe4ff */
[----:B------:R-:W-:Y:S01]  /*02b0*/  ULDC.64 UR4, c[0x0][0x208] ;  /* 0x0000820000047ab9 */ /* 0x000fe20000000a00 */
[----:B------:R-:W-:Y:S01]  /*02c0*/  ISETP.GE.AND P0, PT, R19, 0xa0, PT ;  /* 0x000000a01300780c */ /* 0x000fe20003f06270 */
[----:B------:R-:W2:Y:S01]  /*02d0*/  LDC.64 R8, c[0x0][0x248] ;  /* 0x00009200ff087b82 */ /* 0x000ea20000000a00 */
[----:B------:R-:W-:-:S02]  /*02e0*/  IADD3.X R7, R12, UR7, RZ, P3, !PT ;  /* 0x000000070c077c10 */ /* 0x000fc40009ffe4ff */
[----:B------:R-:W-:Y:S02]  /*02f0*/  CS2R R12, SRZ ;  /* 0x00000000000c7805 */ /* 0x000fe4000001ff00 */
[----:B------:R-:W-:Y:S01]  /*0300*/  ISETP.GT.AND P3, PT, R19, 0x1bf, PT ;  /* 0x000001bf1300780c */ /* 0x000fe20003f64270 */
[----:B------:R3:W4:Y:S01]  /*0310*/  @!P1 LDG.E.EL.64 R14, desc[UR4][R22.64+-0x600] ;  /* 0xfffa0004160e9981 */ /* 0x000722000c2e1b00 */
[----:B------:R-:W-:-:S03]  /*0320*/  CS2R R20, SRZ ;  /* 0x0000000000147805 */ /* 0x000fc6000001ff00 */
[----:B------:R2:W5:Y:S04]  /*0330*/  @!P1 LDG.E.EL.64 R12, desc[UR4][R26.64+-0x600] ;  /* 0xfffa00041a0c9981 */ /* 0x000568000c2e1b00 */
[----:B------:R4:W5:Y:S01]  /*0340*/  @!P0 LDG.E.EL.64 R16, desc[UR4][R28.64] ;  /* 0x000000041c108981 */ /* 0x000962000c2e1b00 */
[----:B---3--:R-:W-:-:S03]  /*0350*/  CS2R R22, SRZ ;  /* 0x0000000000167805 */ /* 0x008fc6000001ff00 */
[----:B------:R-:W3:Y:S04]  /*0360*/  @!P0 LDG.E.EL.64 R24, desc[UR4][R4.64] ;  /* 0x0000000404188981 */ /* 0x000ee8000c2e1b00 */
[----:B------:R1:W3:Y:S01]  /*0370*/  @P3 LDG.E.EL.64 R20, desc[UR4][R6.64+-0x700] ;  /* 0xfff9000406143981 */ /* 0x0002e2000c2e1b00 */
[----:B--2---:R-:W-:-:S04]  /*0380*/  IMAD.WIDE R26, R19, 0x4, R8 ;  /* 0x00000004131a7825 */ /* 0x004fc800078e0208 */
[----:B-1----:R-:W-:Y:S01]  /*0390*/  IMAD.WIDE R18, R19, 0x4, R10 ;  /* 0x0000000413127825 */ /* 0x002fe200078e020a */
[----:B------:R-:W2:Y:S01]  /*03a0*/  @P3 LDG.E.EL.64 R22, desc[UR4][R26.64+-0x700] ;  /* 0xfff900041a163981 */ /* 0x000ea2000c2e1b00 */
[----:B------:R-:W-:Y:S02]  /*03b0*/  CS2R R10, SRZ ;  /* 0x00000000000a7805 */ /* 0x000fe4000001ff00 */
[----:B------:R-:W-:-:S04]  /*03c0*/  CS2R R8, SRZ ;  /* 0x0000000000087805 */ /* 0x000fc8000001ff00 */
[----:B------:R-:W2:Y:S04]  /*03d0*/  @!P2 LDG.E.EL.64 R10, desc[UR4][R18.64+-0x280] ;  /* 0xfffd8004120aa981 */ /* 0x000ea8000c2e1b00 */
[----:B------:R1:W2:Y:S01]  /*03e0*/  @!P2 LDG.E.EL.64 R8, desc[UR4][R2.64+-0x280] ;  /* 0xfffd80040208a981 */ /* 0x0002a2000c2e1b00 */
[----:B----4-:R-:W-:Y:S02]  /*03f0*/  SEL R29, R14, RZ, !P1 ;  /* 0x000000ff0e1d7207 */ /* 0x010fe40004800000 */
[----:B-----5:R-:W-:Y:S02]  /*0400*/  SEL R12, R12, RZ, !P1 ;  /* 0x000000ff0c0c7207 */ /* 0x020fe40004800000 */
[----:B------:R-:W-:Y:S02]  /*0410*/  SEL R13, R13, RZ, !P1 ;  /* 0x000000ff0d0d7207 */ /* 0x000fe40004800000 */
[----:B0-----:R-:W-:Y:S01]  /*0420*/  SEL R6, R15, RZ, !P1 ;  /* 0x000000ff0f067207 */ /* 0x001fe20004800000 */
[----:B------:R-:W-:Y:S01]  /*0430*/  FADD R4, R12, R29 ;  /* 0x0000001d0c047221 */ /* 0x000fe20000000000 */
[----:B------:R-:W-:-:S02]  /*0440*/  SEL R5, R16, RZ, !P0 ;  /* 0x000000ff10057207 */ /* 0x000fc40004000000 */
[----:B---3--:R-:W-:Y:S02]  /*0450*/  SEL R24, R24, RZ, !P0 ;  /* 0x000000ff18187207 */ /* 0x008fe40004000000 */
[----:B------:R-:W-:Y:S01]  /*0460*/  FSETP.GEU.AND P5, PT, R12, -R29, PT ;  /* 0x8000001d0c00720b */ /* 0x000fe20003fae000 */
[C---:B------:R-:W-:Y:S01]  /*0470*/  FADD R7, R13.reuse, R6 ;  /* 0x000000060d077221 */ /* 0x040fe20000000000 */
[----:B------:R-:W-:Y:S01]  /*0480*/  FSETP.GEU.AND P6, PT, R13, -R6, PT ;  /* 0x800000060d00720b */ /* 0x000fe20003fce000 */
[----:B------:R-:W-:Y:S01]  /*0490*/  FADD R6, R24, R5 ;  /* 0x0000000518067221 */ /* 0x000fe20000000000 */
[----:B-1----:R-:W-:Y:S02]  /*04a0*/  SEL R3, R20, RZ, P3 ;  /* 0x000000ff14037207 */ /* 0x002fe40001800000 */
[----:B------:R-:W-:Y:S02]  /*04b0*/  FSETP.GEU.AND P4, PT, R24, -R5, PT ;  /* 0x800000051800720b */ /* 0x000fe40003f8e000 */
[----:B------:R-:W-:-:S02]  /*04c0*/  FSEL R2, R4, RZ, P5 ;  /* 0x000000ff04027208 */ /* 0x000fc40002800000 */
[----:B------:R-:W0:Y:S01]  /*04d0*/  LDC.64 R4, c[0x0][0x250] ;  /* 0x00009400ff047b82 */ /* 0x000e220000000a00 */
[----:B--2---:R-:W-:-:S04]  /*04e0*/  SEL R22, R22, RZ, P3 ;  /* 0x000000ff16167207 */ /* 0x004fc80001800000 */
[C---:B------:R-:W-:Y:S01]  /*04f0*/  FSETP.GEU.AND P5, PT, R3.reuse, -R22, PT ;  /* 0x800000160300720b */ /* 0x040fe20003fae000 */
[----:B------:R-:W-:Y:S01]  /*0500*/  FADD R22, R3, R22 ;  /* 0x0000001603167221 */ /* 0x000fe20000000000 */
[----:B------:R-:W-:Y:S02]  /*0510*/  SEL R23, R23, RZ, P3 ;  /* 0x000000ff17177207 */ /* 0x000fe40001800000 */
[----:B------:R-:W-:Y:S02]  /*0520*/  SEL R13, R10, RZ, !P2 ;  /* 0x000000ff0a0d7207 */ /* 0x000fe40005000000 */
[----:B------:R-:W-:Y:S02]  /*0530*/  SEL R10, R21, RZ, P3 ;  /* 0x000000ff150a7207 */ /* 0x000fe40001800000 */
[----:B------:R-:W-:Y:S02]  /*0540*/  FSEL R22, R22, RZ, P5 ;  /* 0x000000ff16167208 */ /* 0x000fe40002800000 */
[C---:B------:R-:W-:Y:S01]  /*0550*/  FSETP.GEU.AND P5, PT, R10.reuse, -R23, PT ;  /* 0x800000170a00720b */ /* 0x040fe20003fae000 */
[----:B------:R-:W-:Y:S01]  /*0560*/  FADD R23, R10, R23 ;  /* 0x000000170a177221 */ /* 0x000fe20000000000 */
[----:B------:R-:W-:-:S02]  /*0570*/  SEL R8, R8, RZ, !P2 ;  /* 0x000000ff08087207 */ /* 0x000fc40005000000 */
[----:B------:R-:W-:Y:S02]  /*0580*/  SEL R9, R9, RZ, !P2 ;  /* 0x000000ff09097207 */ /* 0x000fe40005000000 */
[----:B------:R-:W-:Y:S02]  /*0590*/  SEL R12, R11, RZ, !P2 ;  /* 0x000000ff0b0c7207 */ /* 0x000fe40005000000 */
[----:B------:R-:W-:Y:S02]  /*05a0*/  SEL R25, R25, RZ, !P0 ;  /* 0x000000ff19197207 */ /* 0x000fe40004000000 */
[----:B------:R-:W-:Y:S02]  /*05b0*/  SEL R10, R17, RZ, !P0 ;  /* 0x000000ff110a7207 */ /* 0x000fe40004000000 */
[----:B------:R-:W-:Y:S02]  /*05c0*/  FSEL R23, R23, RZ, P5 ;  /* 0x000000ff17177208 */ /* 0x000fe40002800000 */
[----:B------:R-:W-:-:S02]  /*05d0*/  FSEL R3, R7, RZ, P6 ;  /* 0x000000ff07037208 */ /* 0x000fc40003000000 */
[C---:B------:R-:W-:Y:S01]  /*05e0*/  FSETP.GEU.AND P6, PT, R8.reuse, -R13, PT ;  /* 0x8000000d0800720b */ /* 0x040fe20003fce000 */
[----:B------:R-:W-:Y:S01]  /*05f0*/  FADD R8, R8, R13 ;  /* 0x0000000d08087221 */ /* 0x000fe20000000000 */
[C---:B------:R-:W-:Y:S01]  /*0600*/  FSETP.GEU.AND P5, PT, R9.reuse, -R12, PT ;  /* 0x8000000c0900720b */ /* 0x040fe20003fae000 */
[----:B------:R-:W-:Y:S01]  /*0610*/  FADD R9, R9, R12 ;  /* 0x0000000c09097221 */ /* 0x000fe20000000000 */
[----:B------:R-:W-:Y:S01]  /*0620*/  @P1 FSEL R2, R22, RZ, P3 ;  /* 0x000000ff16021208 */ /* 0x000fe20001800000 */
[----:B------:R-:W-:Y:S01]  /*0630*/  FADD R7, R25, R10 ;  /* 0x0000000a19077221 */ /* 0x000fe20000000000 */
[----:B------:R-:W-:Y:S02]  /*0640*/  @P1 FSEL R3, R23, RZ, P3 ;  /* 0x000000ff17031208 */ /* 0x000fe40001800000 */
[----:B------:R-:W-:Y:S01]  /*0650*/  FSETP.GEU.AND P1, PT, R25, -R10, PT ;  /* 0x8000000a1900720b */ /* 0x000fe20003f2e000 */
[----:B0-----:R-:W-:Y:S01]  /*0660*/  IMAD.WIDE R4, R0, 0x4, R4 ;  /* 0x0000000400047825 */ /* 0x001fe200078e0204 */
[----:B------:R-:W-:-:S02]  /*0670*/  @!P2 FSEL R2, R8, RZ, P6 ;  /* 0x000000ff0802a208 */ /* 0x000fc40003000000 */
[----:B------:R-:W-:Y:S02]  /*0680*/  @!P2 FSEL R3, R9, RZ, P5 ;  /* 0x000000ff0903a208 */ /* 0x000fe40002800000 */
[----:B------:R-:W-:Y:S02]  /*0690*/  @!P0 FSEL R2, R6, RZ, P4 ;  /* 0x000000ff06028208 */ /* 0x000fe40002000000 */
[----:B------:R-:W-:-:S05]  /*06a0*/  @!P0 FSEL R3, R7, RZ, P1 ;  /* 0x000000ff07038208 */ /* 0x000fca0000800000 */
[----:B------:R-:W-:Y:S01]  /*06b0*/  STG.E.64 desc[UR4][R4.64], R2 ;  /* 0x0000000204007986 */ /* 0x000fe2000c101b04 */
[----:B------:R-:W-:Y:S05]  /*06c0*/  EXIT ;  /* 0x000000000000794d */ /* 0x000fea0003800000 */
.L_x_0:
[----:B------:R-:W-:-:S00]  /*06d0*/  BRA `(.L_x_0) ;  /* 0xfffffffc00fc7947 */ /* 0x000fc0000383ffff */
[----:B------:R-:W-:-:S00]  /*06e0*/  NOP ;  /* 0x0000000000007918 */ /* 0x000fc00000000000 */
        /* <DEDUP_REMOVED lines=9> */
.L_x_1:


//--------------------- .nv.constant0.triton_poi_fused_cat_49 --------------------------
	.section	.nv.constant0.triton_poi_fused_cat_49,"a",@progbits
	.sectionflags	@""
	.align	4
.nv.constant0.triton_poi_fused_cat_49:
	.zero		604
